//
// Generated by NVIDIA NVVM Compiler
//
// Compiler Build ID: CL-36424714
// Cuda compilation tools, release 13.0, V13.0.88
// Based on NVVM 20.0.0
//

.version 9.0
.target sm_100
.address_size 64

	// .globl	_Z16simulateAndGatesPiS_S_i

.visible .entry _Z16simulateAndGatesPiS_S_i(
	.param .u64 .ptr .align 1 _Z16simulateAndGatesPiS_S_i_param_0,
	.param .u64 .ptr .align 1 _Z16simulateAndGatesPiS_S_i_param_1,
	.param .u64 .ptr .align 1 _Z16simulateAndGatesPiS_S_i_param_2,
	.param .u32 _Z16simulateAndGatesPiS_S_i_param_3
)
{
	.reg .pred 	%p<2>;
	.reg .b32 	%r<9>;
	.reg .b64 	%rd<11>;

	ld.param.u64 	%rd1, [_Z16simulateAndGatesPiS_S_i_param_0];
	ld.param.u64 	%rd2, [_Z16simulateAndGatesPiS_S_i_param_1];
	ld.param.u64 	%rd3, [_Z16simulateAndGatesPiS_S_i_param_2];
	ld.param.u32 	%r2, [_Z16simulateAndGatesPiS_S_i_param_3];
	mov.u32 	%r3, %ctaid.x;
	mov.u32 	%r4, %ntid.x;
	mov.u32 	%r5, %tid.x;
	mad.lo.s32 	%r1, %r3, %r4, %r5;
	setp.ge.s32 	%p1, %r1, %r2;
	@%p1 bra 	$L__BB0_2;
	cvta.to.global.u64 	%rd4, %rd1;
	cvta.to.global.u64 	%rd5, %rd2;
	cvta.to.global.u64 	%rd6, %rd3;
	mul.wide.s32 	%rd7, %r1, 4;
	add.s64 	%rd8, %rd4, %rd7;
	ld.global.u32 	%r6, [%rd8];
	add.s64 	%rd9, %rd5, %rd7;
	ld.global.u32 	%r7, [%rd9];
	and.b32  	%r8, %r7, %r6;
	add.s64 	%rd10, %rd6, %rd7;
	st.global.u32 	[%rd10], %r8;
$L__BB0_2:
	ret;

}


// ===== COMPILED SASS (sm_100) =====

	.target	sm_100

	.elftype	@"ET_EXEC"


//--------------------- .note.nv.tkinfo           --------------------------
	.section	.note.nv.tkinfo,"",@"SHT_NOTE"
	.sectionflags	@"SHF_NOTE_NV_TKINFO"
	.tkinfo
        /*0018*/ 	.word	0x00000002
        /*0030*/ 	.string	""
        /*0030*/ 	.string	"ptxas"
        /*0030*/ 	.string	"Cuda compilation tools, release 13.0, V13.0.88"
        /*0030*/ 	.string	"Build cuda_13.0.r13.0/compiler.36424714_0"
        /*0030*/ 	.string	"-arch sm_100 -m 64 "



//--------------------- .note.nv.cuinfo           --------------------------
	.section	.note.nv.cuinfo,"",@"SHT_NOTE"
	.sectionflags	@"SHF_NOTE_NV_CUINFO"
        /*0018*/ 	.short	0x0002
        /*001a*/ 	.short	0x0064
        /*001c*/ 	.short	0x0082
	.zero		2


//--------------------- .nv.info                  --------------------------
	.section	.nv.info,"",@"SHT_CUDA_INFO"
	.align	4


	//----- nvinfo : EIATTR_REGCOUNT
	.align		4
        /*0000*/ 	.byte	0x04, 0x2f
        /*0002*/ 	.short	(.L_1 - .L_0)
	.align		4
.L_0:
        /*0004*/ 	.word	index@(_Z16simulateAndGatesPiS_S_i)
        /*0008*/ 	.word	0x0000000c


	//----- nvinfo : EIATTR_FRAME_SIZE
	.align		4
.L_1:
        /*000c*/ 	.byte	0x04, 0x11
        /*000e*/ 	.short	(.L_3 - .L_2)
	.align		4
.L_2:
        /*0010*/ 	.word	index@(_Z16simulateAndGatesPiS_S_i)
        /*0014*/ 	.word	0x00000000


	//----- nvinfo : EIATTR_MIN_STACK_SIZE
	.align		4
.L_3:
        /*0018*/ 	.byte	0x04, 0x12
        /*001a*/ 	.short	(.L_5 - .L_4)
	.align		4
.L_4:
        /*001c*/ 	.word	index@(_Z16simulateAndGatesPiS_S_i)
        /*0020*/ 	.word	0x00000000
.L_5:


//--------------------- .nv.compat                --------------------------
	.section	.nv.compat,"",@"SHT_CUDA_COMPAT_INFO"
	.align	4
        /*0000*/ 	.byte	0x02, 0x09, 0x00, 0x00, 0x02, 0x02, 0x01, 0x00, 0x02, 0x05, 0x05, 0x00, 0x03, 0x07, 0x01, 0x01
        /*0010*/ 	.byte	0x02, 0x03, 0x00, 0x00, 0x02, 0x06, 0x01, 0x00, 0x04, 0x0b, 0x08, 0x00, 0x09, 0x00, 0x00, 0x00
        /*0020*/ 	.byte	0x00, 0x00, 0x00, 0x00


//--------------------- .nv.info._Z16simulateAndGatesPiS_S_i --------------------------
	.section	.nv.info._Z16simulateAndGatesPiS_S_i,"",@"SHT_CUDA_INFO"
	.sectionflags	@""
	.align	4


	//----- nvinfo : EIATTR_CUDA_API_VERSION
	.align		4
        /*0000*/ 	.byte	0x04, 0x37
        /*0002*/ 	.short	(.L_7 - .L_6)
.L_6:
        /*0004*/ 	.word	0x00000082


	//----- nvinfo : EIATTR_KPARAM_INFO
	.align		4
.L_7:
        /*0008*/ 	.byte	0x04, 0x17
        /*000a*/ 	.short	(.L_9 - .L_8)
.L_8:
        /*000c*/ 	.word	0x00000000
        /*0010*/ 	.short	0x0003
        /*0012*/ 	.short	0x0018
        /*0014*/ 	.byte	0x00, 0xf0, 0x11, 0x00


	//----- nvinfo : EIATTR_KPARAM_INFO
	.align		4
.L_9:
        /*0018*/ 	.byte	0x04, 0x17
        /*001a*/ 	.short	(.L_11 - .L_10)
.L_10:
        /*001c*/ 	.word	0x00000000
        /*0020*/ 	.short	0x0002
        /*0022*/ 	.short	0x0010
        /*0024*/ 	.byte	0x00, 0xf5, 0x21, 0x00


	//----- nvinfo : EIATTR_KPARAM_INFO
	.align		4
.L_11:
        /*0028*/ 	.byte	0x04, 0x17
        /*002a*/ 	.short	(.L_13 - .L_12)
.L_12:
        /*002c*/ 	.word	0x00000000
        /*0030*/ 	.short	0x0001
        /*0032*/ 	.short	0x0008
        /*0034*/ 	.byte	0x00, 0xf5, 0x21, 0x00


	//----- nvinfo : EIATTR_KPARAM_INFO
	.align		4
.L_13:
        /*0038*/ 	.byte	0x04, 0x17
        /*003a*/ 	.short	(.L_15 - .L_14)
.L_14:
        /*003c*/ 	.word	0x00000000
        /*0040*/ 	.short	0x0000
        /*0042*/ 	.short	0x0000
        /*0044*/ 	.byte	0x00, 0xf5, 0x21, 0x00


	//----- nvinfo : EIATTR_SPARSE_MMA_MASK
	.align		4
.L_15:
        /*0048*/ 	.byte	0x03, 0x50
        /*004a*/ 	.short	0x0000


	//----- nvinfo : EIATTR_MAXREG_COUNT
	.align		4
        /*004c*/ 	.byte	0x03, 0x1b
        /*004e*/ 	.short	0x00ff


	//----- nvinfo : EIATTR_MERCURY_ISA_VERSION
	.align		4
        /*0050*/ 	.byte	0x03, 0x5f
        /*0052*/ 	.short	0x0101


	//----- nvinfo : EIATTR_VRC_CTA_INIT_COUNT
	.align		4
        /*0054*/ 	.byte	0x02, 0x4a
	.zero		1
	.zero		1


	//----- nvinfo : EIATTR_EXIT_INSTR_OFFSETS
	.align		4
        /*0058*/ 	.byte	0x04, 0x1c
        /*005a*/ 	.short	(.L_17 - .L_16)


	//   ....[0]....
.L_16:
        /*005c*/ 	.word	0x00000070


	//   ....[1]....
        /*0060*/ 	.word	0x00000130


	//----- nvinfo : EIATTR_CBANK_PARAM_SIZE
	.align		4
.L_17:
        /*0064*/ 	.byte	0x03, 0x19
        /*0066*/ 	.short	0x001c


	//----- nvinfo : EIATTR_PARAM_CBANK
	.align		4
        /*0068*/ 	.byte	0x04, 0x0a
        /*006a*/ 	.short	(.L_19 - .L_18)
	.align		4
.L_18:
        /*006c*/ 	.word	index@(.nv.constant0._Z16simulateAndGatesPiS_S_i)
        /*0070*/ 	.short	0x0380
        /*0072*/ 	.short	0x001c


	//----- nvinfo : EIATTR_SW_WAR
	.align		4
.L_19:
        /*0074*/ 	.byte	0x04, 0x36
        /*0076*/ 	.short	(.L_21 - .L_20)
.L_20:
        /*0078*/ 	.word	0x00000008
.L_21:


//--------------------- .nv.callgraph             --------------------------
	.section	.nv.callgraph,"",@"SHT_CUDA_CALLGRAPH"
	.align	4
	.sectionentsize	8
	.align		4
        /*0000*/ 	.word	0x00000000
	.align		4
        /*0004*/ 	.word	0xffffffff
	.align		4
        /*0008*/ 	.word	0x00000000
	.align		4
        /*000c*/ 	.word	0xfffffffe
	.align		4
        /*0010*/ 	.word	0x00000000
	.align		4
        /*0014*/ 	.word	0xfffffffd
	.align		4
        /*0018*/ 	.word	0x00000000
	.align		4
        /*001c*/ 	.word	0xfffffffc


//--------------------- .text._Z16simulateAndGatesPiS_S_i --------------------------
	.section	.text._Z16simulateAndGatesPiS_S_i,"ax",@progbits
	.align	128
        .global         _Z16simulateAndGatesPiS_S_i
        .type           _Z16simulateAndGatesPiS_S_i,@function
        .size           _Z16simulateAndGatesPiS_S_i,(.L_x_1 - _Z16simulateAndGatesPiS_S_i)
        .other          _Z16simulateAndGatesPiS_S_i,@"STO_CUDA_ENTRY STV_DEFAULT"
_Z16simulateAndGatesPiS_S_i:
.text._Z16simulateAndGatesPiS_S_i:
[----:B------:R-:W-:Y:S01]  /*0000*/  LDC R1, c[0x0][0x37c] ;  /* 0x0000df00ff017b82 */ /* 0x000fe20000000800 */
[----:B------:R-:W0:Y:S07]  /*0010*/  S2R R0, SR_TID.X ;  /* 0x0000000000007919 */ /* 0x000e2e0000002100 */
[----:B------:R-:W0:Y:S01]  /*0020*/  S2UR UR4, SR_CTAID.X ;  /* 0x00000000000479c3 */ /* 0x000e220000002500 */
[----:B------:R-:W1:Y:S07]  /*0030*/  LDCU UR5, c[0x0][0x398] ;  /* 0x00007300ff0577ac */ /* 0x000e6e0008000800 */
[----:B------:R-:W0:Y:S02]  /*0040*/  LDC R9, c[0x0][0x360] ;  /* 0x0000d800ff097b82 */ /* 0x000e240000000800 */
[----:B0-----:R-:W-:-:S05]  /*0050*/  IMAD R9, R9, UR4, R0 ;  /* 0x0000000409097c24 */ /* 0x001fca000f8e0200 */
[----:B-1----:R-:W-:-:S13]  /*0060*/  ISETP.GE.AND P0, PT, R9, UR5, PT ;  /* 0x0000000509007c0c */ /* 0x002fda000bf06270 */
[----:B------:R-:W-:Y:S05]  /*0070*/  @P0 EXIT ;  /* 0x000000000000094d */ /* 0x000fea0003800000 */
[----:B------:R-:W0:Y:S01]  /*0080*/  LDC.64 R2, c[0x0][0x380] ;  /* 0x0000e000ff027b82 */ /* 0x000e220000000a00 */
[----:B------:R-:W1:Y:S07]  /*0090*/  LDCU.64 UR4, c[0x0][0x358] ;  /* 0x00006b00ff0477ac */ /* 0x000e6e0008000a00 */
[----:B------:R-:W2:Y:S08]  /*00a0*/  LDC.64 R4, c[0x0][0x388] ;  /* 0x0000e200ff047b82 */ /* 0x000eb00000000a00 */
[----:B------:R-:W3:Y:S01]  /*00b0*/  LDC.64 R6, c[0x0][0x390] ;  /* 0x0000e400ff067b82 */ /* 0x000ee20000000a00 */
[----:B0-----:R-:W-:-:S06]  /*00c0*/  IMAD.WIDE R2, R9, 0x4, R2 ;  /* 0x0000000409027825 */ /* 0x001fcc00078e0202 */
[----:B-1----:R-:W4:Y:S01]  /*00d0*/  LDG.E R2, desc[UR4][R2.64] ;  /* 0x0000000402027981 */ /* 0x002f22000c1e1900 */
[----:B--2---:R-:W-:-:S06]  /*00e0*/  IMAD.WIDE R4, R9, 0x4, R4 ;  /* 0x0000000409047825 */ /* 0x004fcc00078e0204 */
[----:B------:R-:W4:Y:S01]  /*00f0*/  LDG.E R5, desc[UR4][R4.64] ;  /* 0x0000000404057981 */ /* 0x000f22000c1e1900 */
[----:B---3--:R-:W-:Y:S01]  /*0100*/  IMAD.WIDE R6, R9, 0x4, R6 ;  /* 0x0000000409067825 */ /* 0x008fe200078e0206 */
[----:B----4-:R-:W-:-:S05]  /*0110*/  LOP3.LUT R9, R5, R2, RZ, 0xc0, !PT ;  /* 0x0000000205097212 */ /* 0x010fca00078ec0ff */
[----:B------:R-:W-:Y:S01]  /*0120*/  STG.E desc[UR4][R6.64], R9 ;  /* 0x0000000906007986 */ /* 0x000fe2000c101904 */
[----:B------:R-:W-:Y:S05]  /*0130*/  EXIT ;  /* 0x000000000000794d */ /* 0x000fea0003800000 */
.L_x_0:
[----:B------:R-:W-:-:S00]  /*0140*/  BRA `(.L_x_0) ;  /* 0xfffffffc00fc7947 */ /* 0x000fc0000383ffff */
[----:B------:R-:W-:-:S00]  /*0150*/  NOP ;  /* 0x0000000000007918 */ /* 0x000fc00000000000 */
        /* <DEDUP_REMOVED lines=10> */
.L_x_1:


//--------------------- .nv.shared.reserved.0     --------------------------
	.section	.nv.shared.reserved.0,"aw",@nobits
	.weak		__nv_reservedSMEM_offset_0_alias
	.size		__nv_reservedSMEM_offset_0_alias, 0, 64
	.other		__nv_reservedSMEM_offset_0_alias,@"STO_CUDA_RESERVED_SHARED STV_DEFAULT"
__nv_reservedSMEM_offset_0_alias:
	.zero		0
	.zero		64


//--------------------- .nv.constant0._Z16simulateAndGatesPiS_S_i --------------------------
	.section	.nv.constant0._Z16simulateAndGatesPiS_S_i,"a",@progbits
	.sectionflags	@""
	.align	4
.nv.constant0._Z16simulateAndGatesPiS_S_i:
	.zero		924


//--------------------- SYMBOLS --------------------------

	.type		.nv.reservedSmem.offset0,@object
	.size		.nv.reservedSmem.offset0,0x4
